//
// Generated by NVIDIA NVVM Compiler
//
// Compiler Build ID: CL-36424714
// Cuda compilation tools, release 13.0, V13.0.88
// Based on NVVM 20.0.0
//

.version 9.0
.target sm_100
.address_size 64

	// .globl	_Z15vector_add_cudaPfS_S_i

.visible .entry _Z15vector_add_cudaPfS_S_i(
	.param .u64 .ptr .align 1 _Z15vector_add_cudaPfS_S_i_param_0,
	.param .u64 .ptr .align 1 _Z15vector_add_cudaPfS_S_i_param_1,
	.param .u64 .ptr .align 1 _Z15vector_add_cudaPfS_S_i_param_2,
	.param .u32 _Z15vector_add_cudaPfS_S_i_param_3
)
{
	.reg .pred 	%p<2>;
	.reg .b32 	%r<6>;
	.reg .b32 	%f<4>;
	.reg .b64 	%rd<11>;

	ld.param.u64 	%rd1, [_Z15vector_add_cudaPfS_S_i_param_0];
	ld.param.u64 	%rd2, [_Z15vector_add_cudaPfS_S_i_param_1];
	ld.param.u64 	%rd3, [_Z15vector_add_cudaPfS_S_i_param_2];
	ld.param.u32 	%r2, [_Z15vector_add_cudaPfS_S_i_param_3];
	mov.u32 	%r3, %ntid.x;
	mov.u32 	%r4, %ctaid.x;
	mov.u32 	%r5, %tid.x;
	mad.lo.s32 	%r1, %r3, %r4, %r5;
	setp.ge.s32 	%p1, %r1, %r2;
	@%p1 bra 	$L__BB0_2;
	cvta.to.global.u64 	%rd4, %rd2;
	cvta.to.global.u64 	%rd5, %rd3;
	cvta.to.global.u64 	%rd6, %rd1;
	mul.wide.s32 	%rd7, %r1, 4;
	add.s64 	%rd8, %rd4, %rd7;
	ld.global.f32 	%f1, [%rd8];
	add.s64 	%rd9, %rd5, %rd7;
	ld.global.f32 	%f2, [%rd9];
	add.f32 	%f3, %f1, %f2;
	add.s64 	%rd10, %rd6, %rd7;
	st.global.f32 	[%rd10], %f3;
$L__BB0_2:
	ret;

}


// ===== COMPILED SASS (sm_100) =====

	.target	sm_100

	.elftype	@"ET_EXEC"


//--------------------- .note.nv.tkinfo           --------------------------
	.section	.note.nv.tkinfo,"",@"SHT_NOTE"
	.sectionflags	@"SHF_NOTE_NV_TKINFO"
	.tkinfo
        /*0018*/ 	.word	0x00000002
        /*0030*/ 	.string	""
        /*0030*/ 	.string	"ptxas"
        /*0030*/ 	.string	"Cuda compilation tools, release 13.0, V13.0.88"
        /*0030*/ 	.string	"Build cuda_13.0.r13.0/compiler.36424714_0"
        /*0030*/ 	.string	"-arch sm_100 -m 64 "



//--------------------- .note.nv.cuinfo           --------------------------
	.section	.note.nv.cuinfo,"",@"SHT_NOTE"
	.sectionflags	@"SHF_NOTE_NV_CUINFO"
        /*0018*/ 	.short	0x0002
        /*001a*/ 	.short	0x0064
        /*001c*/ 	.short	0x0082
	.zero		2


//--------------------- .nv.info                  --------------------------
	.section	.nv.info,"",@"SHT_CUDA_INFO"
	.align	4


	//----- nvinfo : EIATTR_REGCOUNT
	.align		4
        /*0000*/ 	.byte	0x04, 0x2f
        /*0002*/ 	.short	(.L_1 - .L_0)
	.align		4
.L_0:
        /*0004*/ 	.word	index@(_Z15vector_add_cudaPfS_S_i)
        /*0008*/ 	.word	0x0000000c


	//----- nvinfo : EIATTR_FRAME_SIZE
	.align		4
.L_1:
        /*000c*/ 	.byte	0x04, 0x11
        /*000e*/ 	.short	(.L_3 - .L_2)
	.align		4
.L_2:
        /*0010*/ 	.word	index@(_Z15vector_add_cudaPfS_S_i)
        /*0014*/ 	.word	0x00000000


	//----- nvinfo : EIATTR_MIN_STACK_SIZE
	.align		4
.L_3:
        /*0018*/ 	.byte	0x04, 0x12
        /*001a*/ 	.short	(.L_5 - .L_4)
	.align		4
.L_4:
        /*001c*/ 	.word	index@(_Z15vector_add_cudaPfS_S_i)
        /*0020*/ 	.word	0x00000000
.L_5:


//--------------------- .nv.compat                --------------------------
	.section	.nv.compat,"",@"SHT_CUDA_COMPAT_INFO"
	.align	4
        /*0000*/ 	.byte	0x02, 0x09, 0x00, 0x00, 0x02, 0x02, 0x01, 0x00, 0x02, 0x05, 0x05, 0x00, 0x03, 0x07, 0x01, 0x01
        /*0010*/ 	.byte	0x02, 0x03, 0x00, 0x00, 0x02, 0x06, 0x01, 0x00, 0x04, 0x0b, 0x08, 0x00, 0x09, 0x00, 0x00, 0x00
        /*0020*/ 	.byte	0x00, 0x00, 0x00, 0x00


//--------------------- .nv.info._Z15vector_add_cudaPfS_S_i --------------------------
	.section	.nv.info._Z15vector_add_cudaPfS_S_i,"",@"SHT_CUDA_INFO"
	.sectionflags	@""
	.align	4


	//----- nvinfo : EIATTR_CUDA_API_VERSION
	.align		4
        /*0000*/ 	.byte	0x04, 0x37
        /*0002*/ 	.short	(.L_7 - .L_6)
.L_6:
        /*0004*/ 	.word	0x00000082


	//----- nvinfo : EIATTR_KPARAM_INFO
	.align		4
.L_7:
        /*0008*/ 	.byte	0x04, 0x17
        /*000a*/ 	.short	(.L_9 - .L_8)
.L_8:
        /*000c*/ 	.word	0x00000000
        /*0010*/ 	.short	0x0003
        /*0012*/ 	.short	0x0018
        /*0014*/ 	.byte	0x00, 0xf0, 0x11, 0x00


	//----- nvinfo : EIATTR_KPARAM_INFO
	.align		4
.L_9:
        /*0018*/ 	.byte	0x04, 0x17
        /*001a*/ 	.short	(.L_11 - .L_10)
.L_10:
        /*001c*/ 	.word	0x00000000
        /*0020*/ 	.short	0x0002
        /*0022*/ 	.short	0x0010
        /*0024*/ 	.byte	0x00, 0xf5, 0x21, 0x00


	//----- nvinfo : EIATTR_KPARAM_INFO
	.align		4
.L_11:
        /*0028*/ 	.byte	0x04, 0x17
        /*002a*/ 	.short	(.L_13 - .L_12)
.L_12:
        /*002c*/ 	.word	0x00000000
        /*0030*/ 	.short	0x0001
        /*0032*/ 	.short	0x0008
        /*0034*/ 	.byte	0x00, 0xf5, 0x21, 0x00


	//----- nvinfo : EIATTR_KPARAM_INFO
	.align		4
.L_13:
        /*0038*/ 	.byte	0x04, 0x17
        /*003a*/ 	.short	(.L_15 - .L_14)
.L_14:
        /*003c*/ 	.word	0x00000000
        /*0040*/ 	.short	0x0000
        /*0042*/ 	.short	0x0000
        /*0044*/ 	.byte	0x00, 0xf5, 0x21, 0x00


	//----- nvinfo : EIATTR_SPARSE_MMA_MASK
	.align		4
.L_15:
        /*0048*/ 	.byte	0x03, 0x50
        /*004a*/ 	.short	0x0000


	//----- nvinfo : EIATTR_MAXREG_COUNT
	.align		4
        /*004c*/ 	.byte	0x03, 0x1b
        /*004e*/ 	.short	0x00ff


	//----- nvinfo : EIATTR_MERCURY_ISA_VERSION
	.align		4
        /*0050*/ 	.byte	0x03, 0x5f
        /*0052*/ 	.short	0x0101


	//----- nvinfo : EIATTR_VRC_CTA_INIT_COUNT
	.align		4
        /*0054*/ 	.byte	0x02, 0x4a
	.zero		1
	.zero		1


	//----- nvinfo : EIATTR_EXIT_INSTR_OFFSETS
	.align		4
        /*0058*/ 	.byte	0x04, 0x1c
        /*005a*/ 	.short	(.L_17 - .L_16)


	//   ....[0]....
.L_16:
        /*005c*/ 	.word	0x00000070


	//   ....[1]....
        /*0060*/ 	.word	0x00000130


	//----- nvinfo : EIATTR_CBANK_PARAM_SIZE
	.align		4
.L_17:
        /*0064*/ 	.byte	0x03, 0x19
        /*0066*/ 	.short	0x001c


	//----- nvinfo : EIATTR_PARAM_CBANK
	.align		4
        /*0068*/ 	.byte	0x04, 0x0a
        /*006a*/ 	.short	(.L_19 - .L_18)
	.align		4
.L_18:
        /*006c*/ 	.word	index@(.nv.constant0._Z15vector_add_cudaPfS_S_i)
        /*0070*/ 	.short	0x0380
        /*0072*/ 	.short	0x001c


	//----- nvinfo : EIATTR_SW_WAR
	.align		4
.L_19:
        /*0074*/ 	.byte	0x04, 0x36
        /*0076*/ 	.short	(.L_21 - .L_20)
.L_20:
        /*0078*/ 	.word	0x00000008
.L_21:


//--------------------- .nv.callgraph             --------------------------
	.section	.nv.callgraph,"",@"SHT_CUDA_CALLGRAPH"
	.align	4
	.sectionentsize	8
	.align		4
        /*0000*/ 	.word	0x00000000
	.align		4
        /*0004*/ 	.word	0xffffffff
	.align		4
        /*0008*/ 	.word	0x00000000
	.align		4
        /*000c*/ 	.word	0xfffffffe
	.align		4
        /*0010*/ 	.word	0x00000000
	.align		4
        /*0014*/ 	.word	0xfffffffd
	.align		4
        /*0018*/ 	.word	0x00000000
	.align		4
        /*001c*/ 	.word	0xfffffffc


//--------------------- .text._Z15vector_add_cudaPfS_S_i --------------------------
	.section	.text._Z15vector_add_cudaPfS_S_i,"ax",@progbits
	.align	128
        .global         _Z15vector_add_cudaPfS_S_i
        .type           _Z15vector_add_cudaPfS_S_i,@function
        .size           _Z15vector_add_cudaPfS_S_i,(.L_x_1 - _Z15vector_add_cudaPfS_S_i)
        .other          _Z15vector_add_cudaPfS_S_i,@"STO_CUDA_ENTRY STV_DEFAULT"
_Z15vector_add_cudaPfS_S_i:
.text._Z15vector_add_cudaPfS_S_i:
[----:B------:R-:W-:Y:S01]  /*0000*/  LDC R1, c[0x0][0x37c] ;  /* 0x0000df00ff017b82 */ /* 0x000fe20000000800 */
[----:B------:R-:W0:Y:S01]  /*0010*/  S2R R9, SR_CTAID.X ;  /* 0x0000000000097919 */ /* 0x000e220000002500 */
[----:B------:R-:W0:Y:S01]  /*0020*/  LDCU UR4, c[0x0][0x360] ;  /* 0x00006c00ff0477ac */ /* 0x000e220008000800 */
[----:B------:R-:W0:Y:S01]  /*0030*/  S2R R0, SR_TID.X ;  /* 0x0000000000007919 */ /* 0x000e220000002100 */
[----:B------:R-:W1:Y:S01]  /*0040*/  LDCU UR5, c[0x0][0x398] ;  /* 0x00007300ff0577ac */ /* 0x000e620008000800 */
[----:B0-----:R-:W-:-:S05]  /*0050*/  IMAD R9, R9, UR4, R0 ;  /* 0x0000000409097c24 */ /* 0x001fca000f8e0200 */
[----:B-1----:R-:W-:-:S13]  /*0060*/  ISETP.GE.AND P0, PT, R9, UR5, PT ;  /* 0x0000000509007c0c */ /* 0x002fda000bf06270 */
[----:B------:R-:W-:Y:S05]  /*0070*/  @P0 EXIT ;  /* 0x000000000000094d */ /* 0x000fea0003800000 */
[----:B------:R-:W0:Y:S01]  /*0080*/  LDC.64 R2, c[0x0][0x388] ;  /* 0x0000e200ff027b82 */ /* 0x000e220000000a00 */
[----:B------:R-:W1:Y:S07]  /*0090*/  LDCU.64 UR4, c[0x0][0x358] ;  /* 0x00006b00ff0477ac */ /* 0x000e6e0008000a00 */
[----:B------:R-:W2:Y:S08]  /*00a0*/  LDC.64 R4, c[0x0][0x390] ;  /* 0x0000e400ff047b82 */ /* 0x000eb00000000a00 */
[----:B------:R-:W3:Y:S01]  /*00b0*/  LDC.64 R6, c[0x0][0x380] ;  /* 0x0000e000ff067b82 */ /* 0x000ee20000000a00 */
[----:B0-----:R-:W-:-:S06]  /*00c0*/  IMAD.WIDE R2, R9, 0x4, R2 ;  /* 0x0000000409027825 */ /* 0x001fcc00078e0202 */
[----:B-1----:R-:W4:Y:S01]  /*00d0*/  LDG.E R2, desc[UR4][R2.64] ;  /* 0x0000000402027981 */ /* 0x002f22000c1e1900 */
[----:B--2---:R-:W-:-:S06]  /*00e0*/  IMAD.WIDE R4, R9, 0x4, R4 ;  /* 0x0000000409047825 */ /* 0x004fcc00078e0204 */
[----:B------:R-:W4:Y:S01]  /*00f0*/  LDG.E R5, desc[UR4][R4.64] ;  /* 0x0000000404057981 */ /* 0x000f22000c1e1900 */
[----:B---3--:R-:W-:-:S04]  /*0100*/  IMAD.WIDE R6, R9, 0x4, R6 ;  /* 0x0000000409067825 */ /* 0x008fc800078e0206 */
[----:B----4-:R-:W-:-:S05]  /*0110*/  FADD R9, R2, R5 ;  /* 0x0000000502097221 */ /* 0x010fca0000000000 */
[----:B------:R-:W-:Y:S01]  /*0120*/  STG.E desc[UR4][R6.64], R9 ;  /* 0x0000000906007986 */ /* 0x000fe2000c101904 */
[----:B------:R-:W-:Y:S05]  /*0130*/  EXIT ;  /* 0x000000000000794d */ /* 0x000fea0003800000 */
.L_x_0:
[----:B------:R-:W-:-:S00]  /*0140*/  BRA `(.L_x_0) ;  /* 0xfffffffc00fc7947 */ /* 0x000fc0000383ffff */
[----:B------:R-:W-:-:S00]  /*0150*/  NOP ;  /* 0x0000000000007918 */ /* 0x000fc00000000000 */
        /* <DEDUP_REMOVED lines=10> */
.L_x_1:


//--------------------- .nv.shared.reserved.0     --------------------------
	.section	.nv.shared.reserved.0,"aw",@nobits
	.weak		__nv_reservedSMEM_offset_0_alias
	.size		__nv_reservedSMEM_offset_0_alias, 0, 64
	.other		__nv_reservedSMEM_offset_0_alias,@"STO_CUDA_RESERVED_SHARED STV_DEFAULT"
__nv_reservedSMEM_offset_0_alias:
	.zero		0
	.zero		64


//--------------------- .nv.constant0._Z15vector_add_cudaPfS_S_i --------------------------
	.section	.nv.constant0._Z15vector_add_cudaPfS_S_i,"a",@progbits
	.sectionflags	@""
	.align	4
.nv.constant0._Z15vector_add_cudaPfS_S_i:
	.zero		924


//--------------------- SYMBOLS --------------------------

	.type		.nv.reservedSmem.offset0,@object
	.size		.nv.reservedSmem.offset0,0x4
